//
// Generated by NVIDIA NVVM Compiler
//
// Compiler Build ID: CL-36424714
// Cuda compilation tools, release 13.0, V13.0.88
// Based on NVVM 20.0.0
//

.version 9.0
.target sm_100
.address_size 64

	// .globl	_Z19index_select_kernelI6__halfEvPKT_PKjPS1_jjj

.visible .entry _Z19index_select_kernelI6__halfEvPKT_PKjPS1_jjj(
	.param .u64 .ptr .align 1 _Z19index_select_kernelI6__halfEvPKT_PKjPS1_jjj_param_0,
	.param .u64 .ptr .align 1 _Z19index_select_kernelI6__halfEvPKT_PKjPS1_jjj_param_1,
	.param .u64 .ptr .align 1 _Z19index_select_kernelI6__halfEvPKT_PKjPS1_jjj_param_2,
	.param .u32 _Z19index_select_kernelI6__halfEvPKT_PKjPS1_jjj_param_3,
	.param .u32 _Z19index_select_kernelI6__halfEvPKT_PKjPS1_jjj_param_4,
	.param .u32 _Z19index_select_kernelI6__halfEvPKT_PKjPS1_jjj_param_5
)
{
	.reg .pred 	%p<4>;
	.reg .b16 	%rs<2>;
	.reg .b32 	%r<14>;
	.reg .b64 	%rd<33>;

	ld.param.u64 	%rd16, [_Z19index_select_kernelI6__halfEvPKT_PKjPS1_jjj_param_0];
	ld.param.u64 	%rd17, [_Z19index_select_kernelI6__halfEvPKT_PKjPS1_jjj_param_1];
	ld.param.u64 	%rd18, [_Z19index_select_kernelI6__halfEvPKT_PKjPS1_jjj_param_2];
	ld.param.u32 	%r2, [_Z19index_select_kernelI6__halfEvPKT_PKjPS1_jjj_param_4];
	ld.param.u32 	%r3, [_Z19index_select_kernelI6__halfEvPKT_PKjPS1_jjj_param_5];
	cvt.u64.u32 	%rd1, %r2;
	mul.wide.u32 	%rd2, %r3, %r2;
	mov.u32 	%r4, %ctaid.x;
	mov.u32 	%r1, %ntid.x;
	mov.u32 	%r5, %tid.x;
	mad.lo.s32 	%r6, %r4, %r1, %r5;
	cvt.u64.u32 	%rd30, %r6;
	setp.le.u64 	%p1, %rd2, %rd30;
	@%p1 bra 	$L__BB0_6;
	mov.u32 	%r7, %nctaid.x;
	mul.wide.u32 	%rd4, %r1, %r7;
	cvta.to.global.u64 	%rd5, %rd17;
	cvta.to.global.u64 	%rd6, %rd16;
	cvta.to.global.u64 	%rd7, %rd18;
	cvt.u32.u64 	%r8, %rd1;
$L__BB0_2:
	and.b64  	%rd19, %rd30, -4294967296;
	setp.ne.s64 	%p2, %rd19, 0;
	@%p2 bra 	$L__BB0_4;
	cvt.u32.u64 	%r9, %rd30;
	div.u32 	%r10, %r9, %r8;
	mul.lo.s32 	%r11, %r10, %r8;
	sub.s32 	%r12, %r9, %r11;
	cvt.u64.u32 	%rd31, %r10;
	cvt.u64.u32 	%rd32, %r12;
	bra.uni 	$L__BB0_5;
$L__BB0_4:
	div.u64 	%rd31, %rd30, %rd1;
	mul.lo.s64 	%rd20, %rd31, %rd1;
	sub.s64 	%rd32, %rd30, %rd20;
$L__BB0_5:
	shl.b64 	%rd21, %rd31, 2;
	and.b64  	%rd22, %rd21, 17179869180;
	add.s64 	%rd23, %rd5, %rd22;
	ld.global.nc.u32 	%r13, [%rd23];
	cvt.u64.u32 	%rd24, %r13;
	mad.lo.s64 	%rd25, %rd24, %rd1, %rd32;
	shl.b64 	%rd26, %rd30, 1;
	add.s64 	%rd27, %rd7, %rd26;
	shl.b64 	%rd28, %rd25, 1;
	add.s64 	%rd29, %rd6, %rd28;
	ld.global.nc.u16 	%rs1, [%rd29];
	st.global.u16 	[%rd27], %rs1;
	add.s64 	%rd30, %rd30, %rd4;
	setp.lt.u64 	%p3, %rd30, %rd2;
	@%p3 bra 	$L__BB0_2;
$L__BB0_6:
	ret;

}
	// .globl	_Z19index_select_kernelIfEvPKT_PKjPS0_jjj
.visible .entry _Z19index_select_kernelIfEvPKT_PKjPS0_jjj(
	.param .u64 .ptr .align 1 _Z19index_select_kernelIfEvPKT_PKjPS0_jjj_param_0,
	.param .u64 .ptr .align 1 _Z19index_select_kernelIfEvPKT_PKjPS0_jjj_param_1,
	.param .u64 .ptr .align 1 _Z19index_select_kernelIfEvPKT_PKjPS0_jjj_param_2,
	.param .u32 _Z19index_select_kernelIfEvPKT_PKjPS0_jjj_param_3,
	.param .u32 _Z19index_select_kernelIfEvPKT_PKjPS0_jjj_param_4,
	.param .u32 _Z19index_select_kernelIfEvPKT_PKjPS0_jjj_param_5
)
{
	.reg .pred 	%p<4>;
	.reg .b32 	%r<14>;
	.reg .b32 	%f<2>;
	.reg .b64 	%rd<33>;

	ld.param.u64 	%rd16, [_Z19index_select_kernelIfEvPKT_PKjPS0_jjj_param_0];
	ld.param.u64 	%rd17, [_Z19index_select_kernelIfEvPKT_PKjPS0_jjj_param_1];
	ld.param.u64 	%rd18, [_Z19index_select_kernelIfEvPKT_PKjPS0_jjj_param_2];
	ld.param.u32 	%r2, [_Z19index_select_kernelIfEvPKT_PKjPS0_jjj_param_4];
	ld.param.u32 	%r3, [_Z19index_select_kernelIfEvPKT_PKjPS0_jjj_param_5];
	cvt.u64.u32 	%rd1, %r2;
	mul.wide.u32 	%rd2, %r3, %r2;
	mov.u32 	%r4, %ctaid.x;
	mov.u32 	%r1, %ntid.x;
	mov.u32 	%r5, %tid.x;
	mad.lo.s32 	%r6, %r4, %r1, %r5;
	cvt.u64.u32 	%rd30, %r6;
	setp.le.u64 	%p1, %rd2, %rd30;
	@%p1 bra 	$L__BB1_6;
	mov.u32 	%r7, %nctaid.x;
	mul.wide.u32 	%rd4, %r1, %r7;
	cvta.to.global.u64 	%rd5, %rd17;
	cvta.to.global.u64 	%rd6, %rd16;
	cvta.to.global.u64 	%rd7, %rd18;
	cvt.u32.u64 	%r8, %rd1;
$L__BB1_2:
	and.b64  	%rd19, %rd30, -4294967296;
	setp.ne.s64 	%p2, %rd19, 0;
	@%p2 bra 	$L__BB1_4;
	cvt.u32.u64 	%r9, %rd30;
	div.u32 	%r10, %r9, %r8;
	mul.lo.s32 	%r11, %r10, %r8;
	sub.s32 	%r12, %r9, %r11;
	cvt.u64.u32 	%rd31, %r10;
	cvt.u64.u32 	%rd32, %r12;
	bra.uni 	$L__BB1_5;
$L__BB1_4:
	div.u64 	%rd31, %rd30, %rd1;
	mul.lo.s64 	%rd20, %rd31, %rd1;
	sub.s64 	%rd32, %rd30, %rd20;
$L__BB1_5:
	shl.b64 	%rd21, %rd31, 2;
	and.b64  	%rd22, %rd21, 17179869180;
	add.s64 	%rd23, %rd5, %rd22;
	ld.global.nc.u32 	%r13, [%rd23];
	cvt.u64.u32 	%rd24, %r13;
	mad.lo.s64 	%rd25, %rd24, %rd1, %rd32;
	shl.b64 	%rd26, %rd25, 2;
	add.s64 	%rd27, %rd6, %rd26;
	ld.global.nc.f32 	%f1, [%rd27];
	shl.b64 	%rd28, %rd30, 2;
	add.s64 	%rd29, %rd7, %rd28;
	st.global.f32 	[%rd29], %f1;
	add.s64 	%rd30, %rd30, %rd4;
	setp.lt.u64 	%p3, %rd30, %rd2;
	@%p3 bra 	$L__BB1_2;
$L__BB1_6:
	ret;

}


// ===== COMPILED SASS (sm_100) =====

	.target	sm_100

	.elftype	@"ET_EXEC"


//--------------------- .note.nv.tkinfo           --------------------------
	.section	.note.nv.tkinfo,"",@"SHT_NOTE"
	.sectionflags	@"SHF_NOTE_NV_TKINFO"
	.tkinfo
        /*0018*/ 	.word	0x00000002
        /*0030*/ 	.string	""
        /*0030*/ 	.string	"ptxas"
        /*0030*/ 	.string	"Cuda compilation tools, release 13.0, V13.0.88"
        /*0030*/ 	.string	"Build cuda_13.0.r13.0/compiler.36424714_0"
        /*0030*/ 	.string	"-arch sm_100 -m 64 "



//--------------------- .note.nv.cuinfo           --------------------------
	.section	.note.nv.cuinfo,"",@"SHT_NOTE"
	.sectionflags	@"SHF_NOTE_NV_CUINFO"
        /*0018*/ 	.short	0x0002
        /*001a*/ 	.short	0x0064
        /*001c*/ 	.short	0x0082
	.zero		2


//--------------------- .nv.info                  --------------------------
	.section	.nv.info,"",@"SHT_CUDA_INFO"
	.align	4


	//----- nvinfo : EIATTR_REGCOUNT
	.align		4
        /*0000*/ 	.byte	0x04, 0x2f
        /*0002*/ 	.short	(.L_1 - .L_0)
	.align		4
.L_0:
        /*0004*/ 	.word	index@(_Z19index_select_kernelI6__halfEvPKT_PKjPS1_jjj)
        /*0008*/ 	.word	0x00000012


	//----- nvinfo : EIATTR_FRAME_SIZE
	.align		4
.L_1:
        /*000c*/ 	.byte	0x04, 0x11
        /*000e*/ 	.short	(.L_3 - .L_2)
	.align		4
.L_2:
        /*0010*/ 	.word	index@($__internal_1_$__cuda_sm20_div_u64)
        /*0014*/ 	.word	0x00000000


	//----- nvinfo : EIATTR_FRAME_SIZE
	.align		4
.L_3:
        /*0018*/ 	.byte	0x04, 0x11
        /*001a*/ 	.short	(.L_5 - .L_4)
	.align		4
.L_4:
        /*001c*/ 	.word	index@(_Z19index_select_kernelI6__halfEvPKT_PKjPS1_jjj)
        /*0020*/ 	.word	0x00000000


	//----- nvinfo : EIATTR_REGCOUNT
	.align		4
.L_5:
        /*0024*/ 	.byte	0x04, 0x2f
        /*0026*/ 	.short	(.L_7 - .L_6)
	.align		4
.L_6:
        /*0028*/ 	.word	index@(_Z19index_select_kernelIfEvPKT_PKjPS0_jjj)
        /*002c*/ 	.word	0x00000012


	//----- nvinfo : EIATTR_FRAME_SIZE
	.align		4
.L_7:
        /*0030*/ 	.byte	0x04, 0x11
        /*0032*/ 	.short	(.L_9 - .L_8)
	.align		4
.L_8:
        /*0034*/ 	.word	index@($__internal_0_$__cuda_sm20_div_u64)
        /*0038*/ 	.word	0x00000000


	//----- nvinfo : EIATTR_FRAME_SIZE
	.align		4
.L_9:
        /*003c*/ 	.byte	0x04, 0x11
        /*003e*/ 	.short	(.L_11 - .L_10)
	.align		4
.L_10:
        /*0040*/ 	.word	index@(_Z19index_select_kernelIfEvPKT_PKjPS0_jjj)
        /*0044*/ 	.word	0x00000000


	//----- nvinfo : EIATTR_MIN_STACK_SIZE
	.align		4
.L_11:
        /*0048*/ 	.byte	0x04, 0x12
        /*004a*/ 	.short	(.L_13 - .L_12)
	.align		4
.L_12:
        /*004c*/ 	.word	index@(_Z19index_select_kernelIfEvPKT_PKjPS0_jjj)
        /*0050*/ 	.word	0x00000000


	//----- nvinfo : EIATTR_MIN_STACK_SIZE
	.align		4
.L_13:
        /*0054*/ 	.byte	0x04, 0x12
        /*0056*/ 	.short	(.L_15 - .L_14)
	.align		4
.L_14:
        /*0058*/ 	.word	index@(_Z19index_select_kernelI6__halfEvPKT_PKjPS1_jjj)
        /*005c*/ 	.word	0x00000000
.L_15:


//--------------------- .nv.compat                --------------------------
	.section	.nv.compat,"",@"SHT_CUDA_COMPAT_INFO"
	.align	4
        /*0000*/ 	.byte	0x02, 0x09, 0x00, 0x00, 0x02, 0x02, 0x01, 0x00, 0x02, 0x05, 0x05, 0x00, 0x03, 0x07, 0x01, 0x01
        /*0010*/ 	.byte	0x02, 0x03, 0x00, 0x00, 0x02, 0x06, 0x01, 0x00, 0x04, 0x0b, 0x08, 0x00, 0x09, 0x00, 0x00, 0x00
        /*0020*/ 	.byte	0x00, 0x00, 0x00, 0x00


//--------------------- .nv.info._Z19index_select_kernelIfEvPKT_PKjPS0_jjj --------------------------
	.section	.nv.info._Z19index_select_kernelIfEvPKT_PKjPS0_jjj,"",@"SHT_CUDA_INFO"
	.sectionflags	@""
	.align	4


	//----- nvinfo : EIATTR_CUDA_API_VERSION
	.align		4
        /*0000*/ 	.byte	0x04, 0x37
        /*0002*/ 	.short	(.L_17 - .L_16)
.L_16:
        /*0004*/ 	.word	0x00000082


	//----- nvinfo : EIATTR_KPARAM_INFO
	.align		4
.L_17:
        /*0008*/ 	.byte	0x04, 0x17
        /*000a*/ 	.short	(.L_19 - .L_18)
.L_18:
        /*000c*/ 	.word	0x00000000
        /*0010*/ 	.short	0x0005
        /*0012*/ 	.short	0x0020
        /*0014*/ 	.byte	0x00, 0xf0, 0x11, 0x00


	//----- nvinfo : EIATTR_KPARAM_INFO
	.align		4
.L_19:
        /*0018*/ 	.byte	0x04, 0x17
        /*001a*/ 	.short	(.L_21 - .L_20)
.L_20:
        /*001c*/ 	.word	0x00000000
        /*0020*/ 	.short	0x0004
        /*0022*/ 	.short	0x001c
        /*0024*/ 	.byte	0x00, 0xf0, 0x11, 0x00


	//----- nvinfo : EIATTR_KPARAM_INFO
	.align		4
.L_21:
        /*0028*/ 	.byte	0x04, 0x17
        /*002a*/ 	.short	(.L_23 - .L_22)
.L_22:
        /*002c*/ 	.word	0x00000000
        /*0030*/ 	.short	0x0003
        /*0032*/ 	.short	0x0018
        /*0034*/ 	.byte	0x00, 0xf0, 0x11, 0x00


	//----- nvinfo : EIATTR_KPARAM_INFO
	.align		4
.L_23:
        /*0038*/ 	.byte	0x04, 0x17
        /*003a*/ 	.short	(.L_25 - .L_24)
.L_24:
        /*003c*/ 	.word	0x00000000
        /*0040*/ 	.short	0x0002
        /*0042*/ 	.short	0x0010
        /*0044*/ 	.byte	0x00, 0xf5, 0x21, 0x00


	//----- nvinfo : EIATTR_KPARAM_INFO
	.align		4
.L_25:
        /*0048*/ 	.byte	0x04, 0x17
        /*004a*/ 	.short	(.L_27 - .L_26)
.L_26:
        /*004c*/ 	.word	0x00000000
        /*0050*/ 	.short	0x0001
        /*0052*/ 	.short	0x0008
        /*0054*/ 	.byte	0x00, 0xf5, 0x21, 0x00


	//----- nvinfo : EIATTR_KPARAM_INFO
	.align		4
.L_27:
        /*0058*/ 	.byte	0x04, 0x17
        /*005a*/ 	.short	(.L_29 - .L_28)
.L_28:
        /*005c*/ 	.word	0x00000000
        /*0060*/ 	.short	0x0000
        /*0062*/ 	.short	0x0000
        /*0064*/ 	.byte	0x00, 0xf5, 0x21, 0x00


	//----- nvinfo : EIATTR_SPARSE_MMA_MASK
	.align		4
.L_29:
        /*0068*/ 	.byte	0x03, 0x50
        /*006a*/ 	.short	0x0000


	//----- nvinfo : EIATTR_MAXREG_COUNT
	.align		4
        /*006c*/ 	.byte	0x03, 0x1b
        /*006e*/ 	.short	0x00ff


	//----- nvinfo : EIATTR_MERCURY_ISA_VERSION
	.align		4
        /*0070*/ 	.byte	0x03, 0x5f
        /*0072*/ 	.short	0x0101


	//----- nvinfo : EIATTR_VRC_CTA_INIT_COUNT
	.align		4
        /*0074*/ 	.byte	0x02, 0x4a
	.zero		1
	.zero		1


	//----- nvinfo : EIATTR_EXIT_INSTR_OFFSETS
	.align		4
        /*0078*/ 	.byte	0x04, 0x1c
        /*007a*/ 	.short	(.L_31 - .L_30)


	//   ....[0]....
.L_30:
        /*007c*/ 	.word	0x000000b0


	//   ....[1]....
        /*0080*/ 	.word	0x00000520


	//----- nvinfo : EIATTR_CRS_STACK_SIZE
	.align		4
.L_31:
        /*0084*/ 	.byte	0x04, 0x1e
        /*0086*/ 	.short	(.L_33 - .L_32)
.L_32:
        /*0088*/ 	.word	0x00000000


	//----- nvinfo : EIATTR_CBANK_PARAM_SIZE
	.align		4
.L_33:
        /*008c*/ 	.byte	0x03, 0x19
        /*008e*/ 	.short	0x0024


	//----- nvinfo : EIATTR_PARAM_CBANK
	.align		4
        /*0090*/ 	.byte	0x04, 0x0a
        /*0092*/ 	.short	(.L_35 - .L_34)
	.align		4
.L_34:
        /*0094*/ 	.word	index@(.nv.constant0._Z19index_select_kernelIfEvPKT_PKjPS0_jjj)
        /*0098*/ 	.short	0x0380
        /*009a*/ 	.short	0x0024


	//----- nvinfo : EIATTR_SW_WAR
	.align		4
.L_35:
        /*009c*/ 	.byte	0x04, 0x36
        /*009e*/ 	.short	(.L_37 - .L_36)
.L_36:
        /*00a0*/ 	.word	0x00000008
.L_37:


//--------------------- .nv.info._Z19index_select_kernelI6__halfEvPKT_PKjPS1_jjj --------------------------
	.section	.nv.info._Z19index_select_kernelI6__halfEvPKT_PKjPS1_jjj,"",@"SHT_CUDA_INFO"
	.sectionflags	@""
	.align	4


	//----- nvinfo : EIATTR_CUDA_API_VERSION
	.align		4
        /*0000*/ 	.byte	0x04, 0x37
        /*0002*/ 	.short	(.L_39 - .L_38)
.L_38:
        /*0004*/ 	.word	0x00000082


	//----- nvinfo : EIATTR_KPARAM_INFO
	.align		4
.L_39:
        /*0008*/ 	.byte	0x04, 0x17
        /*000a*/ 	.short	(.L_41 - .L_40)
.L_40:
        /*000c*/ 	.word	0x00000000
        /*0010*/ 	.short	0x0005
        /*0012*/ 	.short	0x0020
        /*0014*/ 	.byte	0x00, 0xf0, 0x11, 0x00


	//----- nvinfo : EIATTR_KPARAM_INFO
	.align		4
.L_41:
        /*0018*/ 	.byte	0x04, 0x17
        /*001a*/ 	.short	(.L_43 - .L_42)
.L_42:
        /*001c*/ 	.word	0x00000000
        /*0020*/ 	.short	0x0004
        /*0022*/ 	.short	0x001c
        /*0024*/ 	.byte	0x00, 0xf0, 0x11, 0x00


	//----- nvinfo : EIATTR_KPARAM_INFO
	.align		4
.L_43:
        /*0028*/ 	.byte	0x04, 0x17
        /*002a*/ 	.short	(.L_45 - .L_44)
.L_44:
        /*002c*/ 	.word	0x00000000
        /*0030*/ 	.short	0x0003
        /*0032*/ 	.short	0x0018
        /*0034*/ 	.byte	0x00, 0xf0, 0x11, 0x00


	//----- nvinfo : EIATTR_KPARAM_INFO
	.align		4
.L_45:
        /*0038*/ 	.byte	0x04, 0x17
        /*003a*/ 	.short	(.L_47 - .L_46)
.L_46:
        /*003c*/ 	.word	0x00000000
        /*0040*/ 	.short	0x0002
        /*0042*/ 	.short	0x0010
        /*0044*/ 	.byte	0x00, 0xf5, 0x21, 0x00


	//----- nvinfo : EIATTR_KPARAM_INFO
	.align		4
.L_47:
        /*0048*/ 	.byte	0x04, 0x17
        /*004a*/ 	.short	(.L_49 - .L_48)
.L_48:
        /*004c*/ 	.word	0x00000000
        /*0050*/ 	.short	0x0001
        /*0052*/ 	.short	0x0008
        /*0054*/ 	.byte	0x00, 0xf5, 0x21, 0x00


	//----- nvinfo : EIATTR_KPARAM_INFO
	.align		4
.L_49:
        /*0058*/ 	.byte	0x04, 0x17
        /*005a*/ 	.short	(.L_51 - .L_50)
.L_50:
        /*005c*/ 	.word	0x00000000
        /*0060*/ 	.short	0x0000
        /*0062*/ 	.short	0x0000
        /*0064*/ 	.byte	0x00, 0xf5, 0x21, 0x00


	//----- nvinfo : EIATTR_SPARSE_MMA_MASK
	.align		4
.L_51:
        /*0068*/ 	.byte	0x03, 0x50
        /*006a*/ 	.short	0x0000


	//----- nvinfo : EIATTR_MAXREG_COUNT
	.align		4
        /*006c*/ 	.byte	0x03, 0x1b
        /*006e*/ 	.short	0x00ff


	//----- nvinfo : EIATTR_MERCURY_ISA_VERSION
	.align		4
        /*0070*/ 	.byte	0x03, 0x5f
        /*0072*/ 	.short	0x0101


	//----- nvinfo : EIATTR_VRC_CTA_INIT_COUNT
	.align		4
        /*0074*/ 	.byte	0x02, 0x4a
	.zero		1
	.zero		1


	//----- nvinfo : EIATTR_EXIT_INSTR_OFFSETS
	.align		4
        /*0078*/ 	.byte	0x04, 0x1c
        /*007a*/ 	.short	(.L_53 - .L_52)


	//   ....[0]....
.L_52:
        /*007c*/ 	.word	0x000000b0


	//   ....[1]....
        /*0080*/ 	.word	0x00000520


	//----- nvinfo : EIATTR_CRS_STACK_SIZE
	.align		4
.L_53:
        /*0084*/ 	.byte	0x04, 0x1e
        /*0086*/ 	.short	(.L_55 - .L_54)
.L_54:
        /*0088*/ 	.word	0x00000000


	//----- nvinfo : EIATTR_CBANK_PARAM_SIZE
	.align		4
.L_55:
        /*008c*/ 	.byte	0x03, 0x19
        /*008e*/ 	.short	0x0024


	//----- nvinfo : EIATTR_PARAM_CBANK
	.align		4
        /*0090*/ 	.byte	0x04, 0x0a
        /*0092*/ 	.short	(.L_57 - .L_56)
	.align		4
.L_56:
        /*0094*/ 	.word	index@(.nv.constant0._Z19index_select_kernelI6__halfEvPKT_PKjPS1_jjj)
        /*0098*/ 	.short	0x0380
        /*009a*/ 	.short	0x0024


	//----- nvinfo : EIATTR_SW_WAR
	.align		4
.L_57:
        /*009c*/ 	.byte	0x04, 0x36
        /*009e*/ 	.short	(.L_59 - .L_58)
.L_58:
        /*00a0*/ 	.word	0x00000008
.L_59:


//--------------------- .nv.callgraph             --------------------------
	.section	.nv.callgraph,"",@"SHT_CUDA_CALLGRAPH"
	.align	4
	.sectionentsize	8
	.align		4
        /*0000*/ 	.word	0x00000000
	.align		4
        /*0004*/ 	.word	0xffffffff
	.align		4
        /*0008*/ 	.word	0x00000000
	.align		4
        /*000c*/ 	.word	0xfffffffe
	.align		4
        /*0010*/ 	.word	0x00000000
	.align		4
        /*0014*/ 	.word	0xfffffffd
	.align		4
        /*0018*/ 	.word	0x00000000
	.align		4
        /*001c*/ 	.word	0xfffffffc


//--------------------- .text._Z19index_select_kernelIfEvPKT_PKjPS0_jjj --------------------------
	.section	.text._Z19index_select_kernelIfEvPKT_PKjPS0_jjj,"ax",@progbits
	.align	128
        .global         _Z19index_select_kernelIfEvPKT_PKjPS0_jjj
        .type           _Z19index_select_kernelIfEvPKT_PKjPS0_jjj,@function
        .size           _Z19index_select_kernelIfEvPKT_PKjPS0_jjj,(.L_x_10 - _Z19index_select_kernelIfEvPKT_PKjPS0_jjj)
        .other          _Z19index_select_kernelIfEvPKT_PKjPS0_jjj,@"STO_CUDA_ENTRY STV_DEFAULT"
_Z19index_select_kernelIfEvPKT_PKjPS0_jjj:
.text._Z19index_select_kernelIfEvPKT_PKjPS0_jjj:
[----:B------:R-:W-:Y:S01]  /*0000*/  LDC R1, c[0x0][0x37c] ;  /* 0x0000df00ff017b82 */ /* 0x000fe20000000800 */
[----:B------:R-:W0:Y:S07]  /*0010*/  S2R R3, SR_TID.X ;  /* 0x0000000000037919 */ /* 0x000e2e0000002100 */
[----:B------:R-:W0:Y:S01]  /*0020*/  S2UR UR4, SR_CTAID.X ;  /* 0x00000000000479c3 */ /* 0x000e220000002500 */
[----:B------:R-:W1:Y:S01]  /*0030*/  LDCU UR6, c[0x0][0x3a0] ;  /* 0x00007400ff0677ac */ /* 0x000e620008000800 */
[----:B------:R-:W1:Y:S06]  /*0040*/  LDCU UR7, c[0x0][0x39c] ;  /* 0x00007380ff0777ac */ /* 0x000e6c0008000800 */
[----:B------:R-:W0:Y:S01]  /*0050*/  LDC R2, c[0x0][0x360] ;  /* 0x0000d800ff027b82 */ /* 0x000e220000000800 */
[----:B-1----:R-:W-:Y:S01]  /*0060*/  UIMAD.WIDE.U32 UR6, UR6, UR7, URZ ;  /* 0x00000007060672a5 */ /* 0x002fe2000f8e00ff */
[----:B0-----:R-:W-:-:S05]  /*0070*/  IMAD R0, R2, UR4, R3 ;  /* 0x0000000402007c24 */ /* 0x001fca000f8e0203 */
[----:B------:R-:W-:Y:S01]  /*0080*/  IMAD.U32 R3, RZ, RZ, UR7 ;  /* 0x00000007ff037e24 */ /* 0x000fe2000f8e00ff */
[----:B------:R-:W-:-:S04]  /*0090*/  ISETP.LT.U32.AND P0, PT, R0, UR6, PT ;  /* 0x0000000600007c0c */ /* 0x000fc8000bf01070 */
[----:B------:R-:W-:-:S13]  /*00a0*/  ISETP.GT.U32.AND.EX P0, PT, R3, RZ, PT, P0 ;  /* 0x000000ff0300720c */ /* 0x000fda0003f04100 */
[----:B------:R-:W-:Y:S05]  /*00b0*/  @!P0 EXIT ;  /* 0x000000000000894d */ /* 0x000fea0003800000 */
[----:B------:R-:W0:Y:S01]  /*00c0*/  LDCU UR4, c[0x0][0x370] ;  /* 0x00006e00ff0477ac */ /* 0x000e220008000800 */
[----:B------:R-:W-:Y:S01]  /*00d0*/  IMAD.MOV.U32 R5, RZ, RZ, RZ ;  /* 0x000000ffff057224 */ /* 0x000fe200078e00ff */
[----:B------:R-:W1:Y:S01]  /*00e0*/  LDCU.64 UR8, c[0x0][0x358] ;  /* 0x00006b00ff0877ac */ /* 0x000e620008000a00 */
[----:B------:R-:W2:Y:S01]  /*00f0*/  LDCU UR16, c[0x0][0x39c] ;  /* 0x00007380ff1077ac */ /* 0x000ea20008000800 */
[----:B------:R-:W3:Y:S01]  /*0100*/  LDCU.64 UR10, c[0x0][0x390] ;  /* 0x00007200ff0a77ac */ /* 0x000ee20008000a00 */
[----:B------:R-:W4:Y:S01]  /*0110*/  LDCU.128 UR12, c[0x0][0x380] ;  /* 0x00007000ff0c77ac */ /* 0x000f220008000c00 */
[----:B0-----:R-:W-:-:S07]  /*0120*/  IMAD.WIDE.U32 R2, R2, UR4, RZ ;  /* 0x0000000402027c25 */ /* 0x001fce000f8e00ff */
.L_x_3:
[----:B------:R-:W-:Y:S01]  /*0130*/  ISETP.NE.U32.AND P0, PT, R5, RZ, PT ;  /* 0x000000ff0500720c */ /* 0x000fe20003f05070 */
[----:B------:R-:W-:-:S12]  /*0140*/  BSSY.RECONVERGENT B0, `(.L_x_0) ;  /* 0x0000026000007945 */ /* 0x000fd80003800200 */
[----:B0-----:R-:W-:Y:S05]  /*0150*/  @P0 BRA `(.L_x_1) ;  /* 0x0000000000600947 */ /* 0x001fea0003800000 */
[----:B--2---:R-:W-:Y:S02]  /*0160*/  IMAD.U32 R7, RZ, RZ, UR16 ;  /* 0x00000010ff077e24 */ /* 0x004fe4000f8e00ff */
[----:B------:R-:W-:Y:S02]  /*0170*/  IMAD.MOV.U32 R13, RZ, RZ, RZ ;  /* 0x000000ffff0d7224 */ /* 0x000fe400078e00ff */
[----:B------:R-:W0:Y:S01]  /*0180*/  I2F.U32.RP R4, R7 ;  /* 0x0000000700047306 */ /* 0x000e220000209000 */
[----:B------:R-:W-:-:S07]  /*0190*/  ISETP.NE.U32.AND P2, PT, R7, RZ, PT ;  /* 0x000000ff0700720c */ /* 0x000fce0003f45070 */
[----:B0-----:R-:W0:Y:S02]  /*01a0*/  MUFU.RCP R4, R4 ;  /* 0x0000000400047308 */ /* 0x001e240000001000 */
[----:B0-----:R-:W-:-:S06]  /*01b0*/  IADD3 R8, PT, PT, R4, 0xffffffe, RZ ;  /* 0x0ffffffe04087810 */ /* 0x001fcc0007ffe0ff */
[----:B------:R0:W2:Y:S02]  /*01c0*/  F2I.FTZ.U32.TRUNC.NTZ R9, R8 ;  /* 0x0000000800097305 */ /* 0x0000a4000021f000 */
[----:B0-----:R-:W-:Y:S02]  /*01d0*/  IMAD.MOV.U32 R8, RZ, RZ, RZ ;  /* 0x000000ffff087224 */ /* 0x001fe400078e00ff */
[----:B--2---:R-:W-:-:S04]  /*01e0*/  IMAD R6, R9, R7, RZ ;  /* 0x0000000709067224 */ /* 0x004fc800078e02ff */
[----:B------:R-:W-:-:S04]  /*01f0*/  IMAD.MOV R11, RZ, RZ, -R6 ;  /* 0x000000ffff0b7224 */ /* 0x000fc800078e0a06 */
[----:B------:R-:W-:-:S06]  /*0200*/  IMAD.HI.U32 R9, R9, R11, R8 ;  /* 0x0000000b09097227 */ /* 0x000fcc00078e0008 */
[----:B------:R-:W-:-:S04]  /*0210*/  IMAD.HI.U32 R8, R9, R0, RZ ;  /* 0x0000000009087227 */ /* 0x000fc800078e00ff */
[----:B------:R-:W-:Y:S01]  /*0220*/  HFMA2 R9, -RZ, RZ, 0, 0 ;  /* 0x00000000ff097431 */ /* 0x000fe200000001ff */
[----:B------:R-:W-:-:S05]  /*0230*/  IADD3 R6, PT, PT, -R8, RZ, RZ ;  /* 0x000000ff08067210 */ /* 0x000fca0007ffe1ff */
[----:B------:R-:W-:-:S05]  /*0240*/  IMAD R6, R7, R6, R0 ;  /* 0x0000000607067224 */ /* 0x000fca00078e0200 */
[----:B------:R-:W-:-:S13]  /*0250*/  ISETP.GE.U32.AND P0, PT, R6, R7, PT ;  /* 0x000000070600720c */ /* 0x000fda0003f06070 */
[----:B------:R-:W-:Y:S02]  /*0260*/  @P0 IMAD.IADD R6, R6, 0x1, -R7 ;  /* 0x0000000106060824 */ /* 0x000fe400078e0a07 */
[----:B------:R-:W-:-:S03]  /*0270*/  @P0 VIADD R8, R8, 0x1 ;  /* 0x0000000108080836 */ /* 0x000fc60000000000 */
[----:B------:R-:W-:-:S13]  /*0280*/  ISETP.GE.U32.AND P1, PT, R6, R7, PT ;  /* 0x000000070600720c */ /* 0x000fda0003f26070 */
[----:B------:R-:W-:Y:S02]  /*0290*/  @P1 IADD3 R8, PT, PT, R8, 0x1, RZ ;  /* 0x0000000108081810 */ /* 0x000fe40007ffe0ff */
[----:B------:R-:W-:-:S05]  /*02a0*/  @!P2 LOP3.LUT R8, RZ, R7, RZ, 0x33, !PT ;  /* 0x00000007ff08a212 */ /* 0x000fca00078e33ff */
[----:B------:R-:W-:-:S04]  /*02b0*/  IMAD.MOV R12, RZ, RZ, -R8 ;  /* 0x000000ffff0c7224 */ /* 0x000fc800078e0a08 */
[----:B------:R-:W-:Y:S01]  /*02c0*/  IMAD R12, R7, R12, R0 ;  /* 0x0000000c070c7224 */ /* 0x000fe200078e0200 */
[----:B------:R-:W-:Y:S06]  /*02d0*/  BRA `(.L_x_2) ;  /* 0x0000000000307947 */ /* 0x000fec0003800000 */
.L_x_1:
[----:B------:R-:W-:-:S07]  /*02e0*/  MOV R4, 0x300 ;  /* 0x0000030000047802 */ /* 0x000fce0000000f00 */
[----:B-1234-:R-:W-:Y:S05]  /*02f0*/  CALL.REL.NOINC `($__internal_0_$__cuda_sm20_div_u64) ;  /* 0x00000000008c7944 */ /* 0x01efea0003c00000 */
[----:B------:R-:W-:Y:S01]  /*0300*/  IADD3 R8, P0, PT, RZ, -R10, RZ ;  /* 0x8000000aff087210 */ /* 0x000fe20007f1e0ff */
[----:B------:R-:W-:Y:S01]  /*0310*/  IMAD.U32 R7, RZ, RZ, UR16 ;  /* 0x00000010ff077e24 */ /* 0x000fe2000f8e00ff */
[----:B------:R-:W-:-:S03]  /*0320*/  MOV R4, R0 ;  /* 0x0000000000047202 */ /* 0x000fc60000000f00 */
[----:B------:R-:W-:Y:S02]  /*0330*/  IMAD.X R6, RZ, RZ, ~R11, P0 ;  /* 0x000000ffff067224 */ /* 0x000fe400000e0e0b */
[----:B------:R-:W-:-:S04]  /*0340*/  IMAD.WIDE.U32 R8, R8, R7, R4 ;  /* 0x0000000708087225 */ /* 0x000fc800078e0004 */
[----:B------:R-:W-:Y:S02]  /*0350*/  IMAD R13, R6, R7, RZ ;  /* 0x00000007060d7224 */ /* 0x000fe400078e02ff */
[----:B------:R-:W-:Y:S01]  /*0360*/  IMAD.MOV.U32 R12, RZ, RZ, R8 ;  /* 0x000000ffff0c7224 */ /* 0x000fe200078e0008 */
[----:B------:R-:W-:Y:S01]  /*0370*/  MOV R8, R10 ;  /* 0x0000000a00087202 */ /* 0x000fe20000000f00 */
[----:B------:R-:W-:Y:S02]  /*0380*/  IMAD.IADD R13, R9, 0x1, R13 ;  /* 0x00000001090d7824 */ /* 0x000fe400078e020d */
[----:B------:R-:W-:-:S07]  /*0390*/  IMAD.MOV.U32 R9, RZ, RZ, R11 ;  /* 0x000000ffff097224 */ /* 0x000fce00078e000b */
.L_x_2:
[----:B-1-34-:R-:W-:Y:S05]  /*03a0*/  BSYNC.RECONVERGENT B0 ;  /* 0x0000000000007941 */ /* 0x01afea0003800200 */
.L_x_0:
[C---:B------:R-:W-:Y:S01]  /*03b0*/  IMAD.SHL.U32 R4, R8.reuse, 0x4, RZ ;  /* 0x0000000408047824 */ /* 0x040fe200078e00ff */
[----:B------:R-:W-:-:S04]  /*03c0*/  SHF.L.U64.HI R9, R8, 0x2, R9 ;  /* 0x0000000208097819 */ /* 0x000fc80000010209 */
[----:B------:R-:W-:Y:S02]  /*03d0*/  LOP3.LUT R8, R4, 0xfffffffc, RZ, 0xc0, !PT ;  /* 0xfffffffc04087812 */ /* 0x000fe400078ec0ff */
[----:B------:R-:W-:Y:S02]  /*03e0*/  LOP3.LUT R4, R9, 0x3, RZ, 0xc0, !PT ;  /* 0x0000000309047812 */ /* 0x000fe400078ec0ff */
[----:B------:R-:W-:-:S04]  /*03f0*/  IADD3 R8, P0, PT, R8, UR14, RZ ;  /* 0x0000000e08087c10 */ /* 0x000fc8000ff1e0ff */
[----:B------:R-:W-:-:S05]  /*0400*/  IADD3.X R9, PT, PT, R4, UR15, RZ, P0, !PT ;  /* 0x0000000f04097c10 */ /* 0x000fca00087fe4ff */
[----:B------:R0:W2:Y:S01]  /*0410*/  LDG.E.CONSTANT R6, desc[UR8][R8.64] ;  /* 0x0000000808067981 */ /* 0x0000a2000c1e9900 */
[----:B------:R-:W-:Y:S01]  /*0420*/  UMOV UR4, URZ ;  /* 0x000000ff00047c82 */ /* 0x000fe20008000000 */
[----:B0-----:R-:W-:Y:S01]  /*0430*/  MOV R8, R12 ;  /* 0x0000000c00087202 */ /* 0x001fe20000000f00 */
[----:B------:R-:W-:-:S04]  /*0440*/  IMAD.MOV.U32 R9, RZ, RZ, R13 ;  /* 0x000000ffff097224 */ /* 0x000fc800078e000d */
[----:B--2---:R-:W-:-:S04]  /*0450*/  IMAD.WIDE.U32 R6, R6, R7, R8 ;  /* 0x0000000706067225 */ /* 0x004fc800078e0008 */
[----:B------:R-:W-:Y:S01]  /*0460*/  VIADD R7, R7, UR4 ;  /* 0x0000000407077c36 */ /* 0x000fe20008000000 */
[----:B------:R-:W-:-:S04]  /*0470*/  LEA R10, P0, R6, UR12, 0x2 ;  /* 0x0000000c060a7c11 */ /* 0x000fc8000f8010ff */
[----:B------:R-:W-:-:S06]  /*0480*/  LEA.HI.X R11, R6, UR13, R7, 0x2, P0 ;  /* 0x0000000d060b7c11 */ /* 0x000fcc00080f1407 */
[----:B------:R-:W2:Y:S01]  /*0490*/  LDG.E.CONSTANT R11, desc[UR8][R10.64] ;  /* 0x000000080a0b7981 */ /* 0x000ea2000c1e9900 */
[----:B------:R-:W-:-:S04]  /*04a0*/  LEA R6, P0, R0, UR10, 0x2 ;  /* 0x0000000a00067c11 */ /* 0x000fc8000f8010ff */
[----:B------:R-:W-:Y:S02]  /*04b0*/  LEA.HI.X R7, R0, UR11, R5, 0x2, P0 ;  /* 0x0000000b00077c11 */ /* 0x000fe400080f1405 */
[----:B------:R-:W-:-:S04]  /*04c0*/  IADD3 R0, P0, PT, R2, R0, RZ ;  /* 0x0000000002007210 */ /* 0x000fc80007f1e0ff */
[----:B------:R-:W-:Y:S02]  /*04d0*/  IADD3.X R5, PT, PT, R3, R5, RZ, P0, !PT ;  /* 0x0000000503057210 */ /* 0x000fe400007fe4ff */
[----:B------:R-:W-:-:S04]  /*04e0*/  ISETP.GE.U32.AND P0, PT, R0, UR6, PT ;  /* 0x0000000600007c0c */ /* 0x000fc8000bf06070 */
[----:B------:R-:W-:Y:S01]  /*04f0*/  ISETP.GE.U32.AND.EX P0, PT, R5, UR7, PT, P0 ;  /* 0x0000000705007c0c */ /* 0x000fe2000bf06100 */
[----:B--2---:R0:W-:-:S12]  /*0500*/  STG.E desc[UR8][R6.64], R11 ;  /* 0x0000000b06007986 */ /* 0x0041d8000c101908 */
[----:B------:R-:W-:Y:S05]  /*0510*/  @!P0 BRA `(.L_x_3) ;  /* 0xfffffffc00048947 */ /* 0x000fea000383ffff */
[----:B------:R-:W-:Y:S05]  /*0520*/  EXIT ;  /* 0x000000000000794d */ /* 0x000fea0003800000 */
        .weak           $__internal_0_$__cuda_sm20_div_u64
        .type           $__internal_0_$__cuda_sm20_div_u64,@function
        .size           $__internal_0_$__cuda_sm20_div_u64,(.L_x_10 - $__internal_0_$__cuda_sm20_div_u64)
$__internal_0_$__cuda_sm20_div_u64:
[----:B------:R-:W0:Y:S01]  /*0530*/  LDCU UR4, c[0x0][0x39c] ;  /* 0x00007380ff0477ac */ /* 0x000e220008000800 */
[----:B------:R-:W-:Y:S02]  /*0540*/  UMOV UR5, URZ ;  /* 0x000000ff00057c82 */ /* 0x000fe40008000000 */
[----:B0-----:R-:W0:Y:S08]  /*0550*/  I2F.U64.RP R10, UR4 ;  /* 0x00000004000a7d12 */ /* 0x001e300008309000 */
[----:B0-----:R-:W0:Y:S02]  /*0560*/  MUFU.RCP R10, R10 ;  /* 0x0000000a000a7308 */ /* 0x001e240000001000 */
[----:B0-----:R-:W-:-:S06]  /*0570*/  VIADD R6, R10, 0x1ffffffe ;  /* 0x1ffffffe0a067836 */ /* 0x001fcc0000000000 */
[----:B------:R-:W0:Y:S02]  /*0580*/  F2I.U64.TRUNC R6, R6 ;  /* 0x0000000600067311 */ /* 0x000e24000020d800 */
[----:B0-----:R-:W-:-:S04]  /*0590*/  IMAD.WIDE.U32 R8, R6, UR4, RZ ;  /* 0x0000000406087c25 */ /* 0x001fc8000f8e00ff */
[----:B------:R-:W-:Y:S01]  /*05a0*/  IMAD R9, R7, UR4, R9 ;  /* 0x0000000407097c24 */ /* 0x000fe2000f8e0209 */
[----:B------:R-:W-:-:S05]  /*05b0*/  IADD3 R11, P0, PT, RZ, -R8, RZ ;  /* 0x80000008ff0b7210 */ /* 0x000fca0007f1e0ff */
[----:B------:R-:W-:-:S04]  /*05c0*/  IMAD.HI.U32 R8, R6, R11, RZ ;  /* 0x0000000b06087227 */ /* 0x000fc800078e00ff */
[----:B------:R-:W-:Y:S01]  /*05d0*/  IMAD.X R13, RZ, RZ, ~R9, P0 ;  /* 0x000000ffff0d7224 */ /* 0x000fe200000e0e09 */
[----:B------:R-:W-:-:S03]  /*05e0*/  MOV R9, R6 ;  /* 0x0000000600097202 */ /* 0x000fc60000000f00 */
[-C--:B------:R-:W-:Y:S02]  /*05f0*/  IMAD R15, R7, R13.reuse, RZ ;  /* 0x0000000d070f7224 */ /* 0x080fe400078e02ff */
[----:B------:R-:W-:-:S04]  /*0600*/  IMAD.WIDE.U32 R8, P0, R6, R13, R8 ;  /* 0x0000000d06087225 */ /* 0x000fc80007800008 */
[----:B------:R-:W-:-:S04]  /*0610*/  IMAD.HI.U32 R13, R7, R13, RZ ;  /* 0x0000000d070d7227 */ /* 0x000fc800078e00ff */
[----:B------:R-:W-:-:S05]  /*0620*/  IMAD.HI.U32 R8, P1, R7, R11, R8 ;  /* 0x0000000b07087227 */ /* 0x000fca0007820008 */
[----:B------:R-:W-:Y:S01]  /*0630*/  IADD3 R9, P2, PT, R15, R8, RZ ;  /* 0x000000080f097210 */ /* 0x000fe20007f5e0ff */
[----:B------:R-:W-:-:S04]  /*0640*/  IMAD.X R8, R13, 0x1, R7, P0 ;  /* 0x000000010d087824 */ /* 0x000fc800000e0607 */
[----:B------:R-:W-:Y:S01]  /*0650*/  IMAD.WIDE.U32 R6, R9, UR4, RZ ;  /* 0x0000000409067c25 */ /* 0x000fe2000f8e00ff */
[----:B------:R-:W-:Y:S02]  /*0660*/  IADD3.X R11, PT, PT, RZ, RZ, R8, P2, P1 ;  /* 0x000000ffff0b7210 */ /* 0x000fe400017e2408 */
[----:B------:R-:W-:-:S03]  /*0670*/  IADD3 R13, P0, PT, RZ, -R6, RZ ;  /* 0x80000006ff0d7210 */ /* 0x000fc60007f1e0ff */
[----:B------:R-:W-:Y:S02]  /*0680*/  IMAD R6, R11, UR4, R7 ;  /* 0x000000040b067c24 */ /* 0x000fe4000f8e0207 */
[----:B------:R-:W-:Y:S02]  /*0690*/  IMAD.MOV.U32 R7, RZ, RZ, RZ ;  /* 0x000000ffff077224 */ /* 0x000fe400078e00ff */
[----:B------:R-:W-:-:S04]  /*06a0*/  IMAD.HI.U32 R8, R9, R13, RZ ;  /* 0x0000000d09087227 */ /* 0x000fc800078e00ff */
[----:B------:R-:W-:-:S04]  /*06b0*/  IMAD.X R6, RZ, RZ, ~R6, P0 ;  /* 0x000000ffff067224 */ /* 0x000fc800000e0e06 */
[----:B------:R-:W-:-:S04]  /*06c0*/  IMAD.WIDE.U32 R8, P0, R9, R6, R8 ;  /* 0x0000000609087225 */ /* 0x000fc80007800008 */
[C---:B------:R-:W-:Y:S02]  /*06d0*/  IMAD R10, R11.reuse, R6, RZ ;  /* 0x000000060b0a7224 */ /* 0x040fe400078e02ff */
[----:B------:R-:W-:-:S04]  /*06e0*/  IMAD.HI.U32 R9, P1, R11, R13, R8 ;  /* 0x0000000d0b097227 */ /* 0x000fc80007820008 */
[----:B------:R-:W-:Y:S01]  /*06f0*/  IMAD.HI.U32 R6, R11, R6, RZ ;  /* 0x000000060b067227 */ /* 0x000fe200078e00ff */
[----:B------:R-:W-:-:S04]  /*0700*/  IADD3 R9, P2, PT, R10, R9, RZ ;  /* 0x000000090a097210 */ /* 0x000fc80007f5e0ff */
[----:B------:R-:W-:Y:S01]  /*0710*/  IADD3.X R11, PT, PT, R6, R11, RZ, P0, !PT ;  /* 0x0000000b060b7210 */ /* 0x000fe200007fe4ff */
[----:B------:R-:W-:-:S03]  /*0720*/  IMAD.HI.U32 R6, R9, R0, RZ ;  /* 0x0000000009067227 */ /* 0x000fc600078e00ff */
[----:B------:R-:W-:Y:S01]  /*0730*/  IADD3.X R11, PT, PT, RZ, RZ, R11, P2, P1 ;  /* 0x000000ffff0b7210 */ /* 0x000fe200017e240b */
[----:B------:R-:W-:-:S04]  /*0740*/  IMAD.WIDE.U32 R6, R9, R5, R6 ;  /* 0x0000000509067225 */ /* 0x000fc800078e0006 */
[C---:B------:R-:W-:Y:S02]  /*0750*/  IMAD R9, R11.reuse, R5, RZ ;  /* 0x000000050b097224 */ /* 0x040fe400078e02ff */
[----:B------:R-:W-:-:S04]  /*0760*/  IMAD.HI.U32 R6, P0, R11, R0, R6 ;  /* 0x000000000b067227 */ /* 0x000fc80007800006 */
[----:B------:R-:W-:Y:S01]  /*0770*/  IMAD.HI.U32 R11, R11, R5, RZ ;  /* 0x000000050b0b7227 */ /* 0x000fe200078e00ff */
[----:B------:R-:W-:-:S03]  /*0780*/  IADD3 R8, P1, PT, R9, R6, RZ ;  /* 0x0000000609087210 */ /* 0x000fc60007f3e0ff */
[----:B------:R-:W-:-:S05]  /*0790*/  IMAD.X R6, RZ, RZ, R11, P0 ;  /* 0x000000ffff067224 */ /* 0x000fca00000e060b */
[----:B------:R-:W-:Y:S01]  /*07a0*/  IADD3.X R9, PT, PT, RZ, R6, RZ, P1, !PT ;  /* 0x00000006ff097210 */ /* 0x000fe20000ffe4ff */
[----:B------:R-:W-:-:S04]  /*07b0*/  IMAD.WIDE.U32 R6, R8, UR4, RZ ;  /* 0x0000000408067c25 */ /* 0x000fc8000f8e00ff */
[----:B------:R-:W-:Y:S01]  /*07c0*/  IMAD R10, R9, UR4, R7 ;  /* 0x00000004090a7c24 */ /* 0x000fe2000f8e0207 */
[----:B------:R-:W-:Y:S02]  /*07d0*/  IADD3 R13, P0, PT, -R6, R0, RZ ;  /* 0x00000000060d7210 */ /* 0x000fe40007f1e1ff */
[----:B------:R-:W-:-:S03]  /*07e0*/  IADD3 R7, P2, PT, R8, 0x1, RZ ;  /* 0x0000000108077810 */ /* 0x000fc60007f5e0ff */
[----:B------:R-:W-:Y:S01]  /*07f0*/  IMAD.X R12, R5, 0x1, ~R10, P0 ;  /* 0x00000001050c7824 */ /* 0x000fe200000e0e0a */
[C---:B------:R-:W-:Y:S01]  /*0800*/  ISETP.GE.U32.AND P0, PT, R13.reuse, UR4, PT ;  /* 0x000000040d007c0c */ /* 0x040fe2000bf06070 */
[----:B------:R-:W-:Y:S01]  /*0810*/  IMAD.X R6, RZ, RZ, R9, P2 ;  /* 0x000000ffff067224 */ /* 0x000fe200010e0609 */
[----:B------:R-:W-:Y:S02]  /*0820*/  IADD3 R10, P1, PT, R13, -UR4, RZ ;  /* 0x800000040d0a7c10 */ /* 0x000fe4000ff3e0ff */
[C---:B------:R-:W-:Y:S02]  /*0830*/  ISETP.GE.U32.AND.EX P0, PT, R12.reuse, RZ, PT, P0 ;  /* 0x000000ff0c00720c */ /* 0x040fe40003f06100 */
[----:B------:R-:W-:Y:S02]  /*0840*/  IADD3.X R11, PT, PT, R12, -0x1, RZ, P1, !PT ;  /* 0xffffffff0c0b7810 */ /* 0x000fe40000ffe4ff */
[----:B------:R-:W-:Y:S02]  /*0850*/  SEL R10, R10, R13, P0 ;  /* 0x0000000d0a0a7207 */ /* 0x000fe40000000000 */
[----:B------:R-:W-:-:S02]  /*0860*/  SEL R7, R7, R8, P0 ;  /* 0x0000000807077207 */ /* 0x000fc40000000000 */
[----:B------:R-:W-:Y:S02]  /*0870*/  SEL R8, R11, R12, P0 ;  /* 0x0000000c0b087207 */ /* 0x000fe40000000000 */
[----:B------:R-:W-:Y:S02]  /*0880*/  SEL R6, R6, R9, P0 ;  /* 0x0000000906067207 */ /* 0x000fe40000000000 */
[----:B------:R-:W-:Y:S02]  /*0890*/  ISETP.GE.U32.AND P0, PT, R10, UR4, PT ;  /* 0x000000040a007c0c */ /* 0x000fe4000bf06070 */
[----:B------:R-:W-:Y:S02]  /*08a0*/  IADD3 R10, P2, PT, R7, 0x1, RZ ;  /* 0x00000001070a7810 */ /* 0x000fe40007f5e0ff */
[----:B------:R-:W-:Y:S02]  /*08b0*/  ISETP.GE.U32.AND.EX P0, PT, R8, RZ, PT, P0 ;  /* 0x000000ff0800720c */ /* 0x000fe40003f06100 */
[----:B------:R-:W-:-:S02]  /*08c0*/  IADD3.X R11, PT, PT, RZ, R6, RZ, P2, !PT ;  /* 0x00000006ff0b7210 */ /* 0x000fc400017fe4ff */
[----:B------:R-:W-:Y:S01]  /*08d0*/  SEL R10, R10, R7, P0 ;  /* 0x000000070a0a7207 */ /* 0x000fe20000000000 */
[----:B------:R-:W-:Y:S01]  /*08e0*/  HFMA2 R7, -RZ, RZ, 0, 0 ;  /* 0x00000000ff077431 */ /* 0x000fe200000001ff */
[----:B------:R-:W-:Y:S02]  /*08f0*/  ISETP.NE.U32.AND P1, PT, RZ, UR4, PT ;  /* 0x00000004ff007c0c */ /* 0x000fe4000bf25070 */
[----:B------:R-:W-:Y:S01]  /*0900*/  SEL R11, R11, R6, P0 ;  /* 0x000000060b0b7207 */ /* 0x000fe20000000000 */
[----:B------:R-:W-:Y:S01]  /*0910*/  IMAD.MOV.U32 R6, RZ, RZ, R4 ;  /* 0x000000ffff067224 */ /* 0x000fe200078e0004 */
[----:B------:R-:W-:-:S04]  /*0920*/  ISETP.NE.AND.EX P1, PT, RZ, RZ, PT, P1 ;  /* 0x000000ffff00720c */ /* 0x000fc80003f25310 */
[----:B------:R-:W-:Y:S02]  /*0930*/  SEL R10, R10, 0xffffffff, P1 ;  /* 0xffffffff0a0a7807 */ /* 0x000fe40000800000 */
[----:B------:R-:W-:Y:S01]  /*0940*/  SEL R11, R11, 0xffffffff, P1 ;  /* 0xffffffff0b0b7807 */ /* 0x000fe20000800000 */
[----:B------:R-:W-:Y:S06]  /*0950*/  RET.REL.NODEC R6 `(_Z19index_select_kernelIfEvPKT_PKjPS0_jjj) ;  /* 0xfffffff406a87950 */ /* 0x000fec0003c3ffff */
.L_x_4:
[----:B------:R-:W-:-:S00]  /*0960*/  BRA `(.L_x_4) ;  /* 0xfffffffc00fc7947 */ /* 0x000fc0000383ffff */
[----:B------:R-:W-:-:S00]  /*0970*/  NOP ;  /* 0x0000000000007918 */ /* 0x000fc00000000000 */
        /* <DEDUP_REMOVED lines=8> */
.L_x_10:


//--------------------- .text._Z19index_select_kernelI6__halfEvPKT_PKjPS1_jjj --------------------------
	.section	.text._Z19index_select_kernelI6__halfEvPKT_PKjPS1_jjj,"ax",@progbits
	.align	128
        .global         _Z19index_select_kernelI6__halfEvPKT_PKjPS1_jjj
        .type           _Z19index_select_kernelI6__halfEvPKT_PKjPS1_jjj,@function
        .size           _Z19index_select_kernelI6__halfEvPKT_PKjPS1_jjj,(.L_x_11 - _Z19index_select_kernelI6__halfEvPKT_PKjPS1_jjj)
        .other          _Z19index_select_kernelI6__halfEvPKT_PKjPS1_jjj,@"STO_CUDA_ENTRY STV_DEFAULT"
_Z19index_select_kernelI6__halfEvPKT_PKjPS1_jjj:
.text._Z19index_select_kernelI6__halfEvPKT_PKjPS1_jjj:
        /* <DEDUP_REMOVED lines=19> */
.L_x_8:
        /* <DEDUP_REMOVED lines=27> */
.L_x_6:
[----:B------:R-:W-:-:S07]  /*02e0*/  MOV R4, 0x300 ;  /* 0x0000030000047802 */ /* 0x000fce0000000f00 */
[----:B-1234-:R-:W-:Y:S05]  /*02f0*/  CALL.REL.NOINC `($__internal_1_$__cuda_sm20_div_u64) ;  /* 0x00000000008c7944 */ /* 0x01efea0003c00000 */
        /* <DEDUP_REMOVED lines=10> */
.L_x_7:
[----:B-1-34-:R-:W-:Y:S05]  /*03a0*/  BSYNC.RECONVERGENT B0 ;  /* 0x0000000000007941 */ /* 0x01afea0003800200 */
.L_x_5:
        /* <DEDUP_REMOVED lines=14> */
[----:B------:R-:W2:Y:S01]  /*0490*/  LDG.E.U16.CONSTANT R11, desc[UR8][R10.64] ;  /* 0x000000080a0b7981 */ /* 0x000ea2000c1e9500 */
[----:B------:R-:W-:-:S04]  /*04a0*/  LEA R6, P0, R0, UR10, 0x1 ;  /* 0x0000000a00067c11 */ /* 0x000fc8000f8008ff */
[----:B------:R-:W-:Y:S02]  /*04b0*/  LEA.HI.X R7, R0, UR11, R5, 0x1, P0 ;  /* 0x0000000b00077c11 */ /* 0x000fe400080f0c05 */
[----:B------:R-:W-:-:S04]  /*04c0*/  IADD3 R0, P0, PT, R2, R0, RZ ;  /* 0x0000000002007210 */ /* 0x000fc80007f1e0ff */
[----:B------:R-:W-:Y:S02]  /*04d0*/  IADD3.X R5, PT, PT, R3, R5, RZ, P0, !PT ;  /* 0x0000000503057210 */ /* 0x000fe400007fe4ff */
[----:B------:R-:W-:-:S04]  /*04e0*/  ISETP.GE.U32.AND P0, PT, R0, UR6, PT ;  /* 0x0000000600007c0c */ /* 0x000fc8000bf06070 */
[----:B------:R-:W-:Y:S01]  /*04f0*/  ISETP.GE.U32.AND.EX P0, PT, R5, UR7, PT, P0 ;  /* 0x0000000705007c0c */ /* 0x000fe2000bf06100 */
[----:B--2---:R0:W-:-:S12]  /*0500*/  STG.E.U16 desc[UR8][R6.64], R11 ;  /* 0x0000000b06007986 */ /* 0x0041d8000c101508 */
[----:B------:R-:W-:Y:S05]  /*0510*/  @!P0 BRA `(.L_x_8) ;  /* 0xfffffffc00048947 */ /* 0x000fea000383ffff */
[----:B------:R-:W-:Y:S05]  /*0520*/  EXIT ;  /* 0x000000000000794d */ /* 0x000fea0003800000 */
        .weak           $__internal_1_$__cuda_sm20_div_u64
        .type           $__internal_1_$__cuda_sm20_div_u64,@function
        .size           $__internal_1_$__cuda_sm20_div_u64,(.L_x_11 - $__internal_1_$__cuda_sm20_div_u64)
$__internal_1_$__cuda_sm20_div_u64:
        /* <DEDUP_REMOVED lines=66> */
[----:B------:R-:W-:Y:S06]  /*0950*/  RET.REL.NODEC R6 `(_Z19index_select_kernelI6__halfEvPKT_PKjPS1_jjj) ;  /* 0xfffffff406a87950 */ /* 0x000fec0003c3ffff */
.L_x_9:
        /* <DEDUP_REMOVED lines=10> */
.L_x_11:


//--------------------- .nv.shared.reserved.0     --------------------------
	.section	.nv.shared.reserved.0,"aw",@nobits
	.weak		__nv_reservedSMEM_offset_0_alias
	.size		__nv_reservedSMEM_offset_0_alias, 0, 64
	.other		__nv_reservedSMEM_offset_0_alias,@"STO_CUDA_RESERVED_SHARED STV_DEFAULT"
__nv_reservedSMEM_offset_0_alias:
	.zero		0
	.zero		64


//--------------------- .nv.constant0._Z19index_select_kernelIfEvPKT_PKjPS0_jjj --------------------------
	.section	.nv.constant0._Z19index_select_kernelIfEvPKT_PKjPS0_jjj,"a",@progbits
	.sectionflags	@""
	.align	4
.nv.constant0._Z19index_select_kernelIfEvPKT_PKjPS0_jjj:
	.zero		932


//--------------------- .nv.constant0._Z19index_select_kernelI6__halfEvPKT_PKjPS1_jjj --------------------------
	.section	.nv.constant0._Z19index_select_kernelI6__halfEvPKT_PKjPS1_jjj,"a",@progbits
	.sectionflags	@""
	.align	4
.nv.constant0._Z19index_select_kernelI6__halfEvPKT_PKjPS1_jjj:
	.zero		932


//--------------------- SYMBOLS --------------------------

	.type		.nv.reservedSmem.offset0,@object
	.size		.nv.reservedSmem.offset0,0x4
